	.headerflags	@"EF_CUDA_TEXMODE_UNIFIED EF_CUDA_64BIT_ADDRESS EF_CUDA_ACCELERATORS EF_CUDA_SM90 EF_CUDA_VIRTUAL_SM(EF_CUDA_SM90)"
	.elftype	@"ET_EXEC"


//--------------------- .nv.info                  --------------------------
	.section	.nv.info,"",@"SHT_CUDA_INFO"
	.align	4


	//----- nvinfo : EIATTR_REGCOUNT
	.align		4
        /*0000*/ 	.byte	0x04, 0x2f
        /*0002*/ 	.short	(.L_1 - .L_0)
	.align		4
.L_0:
        /*0004*/ 	.word	index@(triton_per_fused_dot_7)
        /*0008*/ 	.word	0x0000000f


	//----- nvinfo : EIATTR_MIN_STACK_SIZE
	.align		4
.L_1:
        /*000c*/ 	.byte	0x04, 0x12
        /*000e*/ 	.short	(.L_3 - .L_2)
	.align		4
.L_2:
        /*0010*/ 	.word	index@(triton_per_fused_dot_7)
        /*0014*/ 	.word	0x00000000


	//----- nvinfo : EIATTR_FRAME_SIZE
	.align		4
.L_3:
        /*0018*/ 	.byte	0x04, 0x11
        /*001a*/ 	.short	(.L_5 - .L_4)
	.align		4
.L_4:
        /*001c*/ 	.word	index@(triton_per_fused_dot_7)
        /*0020*/ 	.word	0x00000000


	//----- nvinfo : EIATTR_MIN_STACK_SIZE
	.align		4
.L_5:
        /*0024*/ 	.byte	0x04, 0x12
        /*0026*/ 	.short	(.L_7 - .L_6)
	.align		4
.L_6:
        /*0028*/ 	.word	index@(triton_per_fused_dot_7)
        /*002c*/ 	.word	0x00000000
.L_7:


//--------------------- .nv.info.triton_per_fused_dot_7 --------------------------
	.section	.nv.info.triton_per_fused_dot_7,"",@"SHT_CUDA_INFO"
	.sectionflags	@""
	.align	4


	//----- nvinfo : EIATTR_CUDA_API_VERSION
	.align		4
        /*0000*/ 	.byte	0x04, 0x37
        /*0002*/ 	.short	(.L_9 - .L_8)
.L_8:
        /*0004*/ 	.word	0x0000007c


	//----- nvinfo : EIATTR_KPARAM_INFO
	.align		4
.L_9:
        /*0008*/ 	.byte	0x04, 0x17
        /*000a*/ 	.short	(.L_11 - .L_10)
.L_10:
        /*000c*/ 	.word	0x00000000
        /*0010*/ 	.short	0x0003
        /*0012*/ 	.short	0x0018
        /*0014*/ 	.byte	0x00, 0xf0, 0x11, 0x00


	//----- nvinfo : EIATTR_KPARAM_INFO
	.align		4
.L_11:
        /*0018*/ 	.byte	0x04, 0x17
        /*001a*/ 	.short	(.L_13 - .L_12)
.L_12:
        /*001c*/ 	.word	0x00000000
        /*0020*/ 	.short	0x0002
        /*0022*/ 	.short	0x0010
        /*0024*/ 	.byte	0x00, 0xf4, 0x21, 0x00


	//----- nvinfo : EIATTR_KPARAM_INFO
	.align		4
.L_13:
        /*0028*/ 	.byte	0x04, 0x17
        /*002a*/ 	.short	(.L_15 - .L_14)
.L_14:
        /*002c*/ 	.word	0x00000000
        /*0030*/ 	.short	0x0001
        /*0032*/ 	.short	0x0008
        /*0034*/ 	.byte	0x00, 0xf4, 0x21, 0x00


	//----- nvinfo : EIATTR_KPARAM_INFO
	.align		4
.L_15:
        /*0038*/ 	.byte	0x04, 0x17
        /*003a*/ 	.short	(.L_17 - .L_16)
.L_16:
        /*003c*/ 	.word	0x00000000
        /*0040*/ 	.short	0x0000
        /*0042*/ 	.short	0x0000
        /*0044*/ 	.byte	0x00, 0xf4, 0x21, 0x00


	//----- nvinfo : EIATTR_SPARSE_MMA_MASK
	.align		4
.L_17:
        /*0048*/ 	.byte	0x03, 0x50
        /*004a*/ 	.short	0x0000


	//----- nvinfo : EIATTR_MAXREG_COUNT
	.align		4
        /*004c*/ 	.byte	0x03, 0x1b
        /*004e*/ 	.short	0x00ff


	//----- nvinfo : EIATTR_COOP_GROUP_MASK_REGIDS
	.align		4
        /*0050*/ 	.byte	0x04, 0x29
        /*0052*/ 	.short	(.L_19 - .L_18)


	//   ....[0]....
.L_18:
        /*0054*/ 	.word	0xffffffff


	//   ....[1]....
        /*0058*/ 	.word	0xffffffff


	//   ....[2]....
        /*005c*/ 	.word	0xffffffff


	//   ....[3]....
        /*0060*/ 	.word	0xffffffff


	//   ....[4]....
        /*0064*/ 	.word	0xffffffff


	//   ....[5]....
        /*0068*/ 	.word	0xffffffff


	//----- nvinfo : EIATTR_COOP_GROUP_INSTR_OFFSETS
	.align		4
.L_19:
        /*006c*/ 	.byte	0x04, 0x28
        /*006e*/ 	.short	(.L_21 - .L_20)


	//   ....[0]....
.L_20:
        /*0070*/ 	.word	0x00000110


	//   ....[1]....
        /*0074*/ 	.word	0x00000160


	//   ....[2]....
        /*0078*/ 	.word	0x00000180


	//   ....[3]....
        /*007c*/ 	.word	0x000001a0


	//   ....[4]....
        /*0080*/ 	.word	0x000001c0


	//   ....[5]....
        /*0084*/ 	.word	0x00000240


	//----- nvinfo : EIATTR_EXIT_INSTR_OFFSETS
	.align		4
.L_21:
        /*0088*/ 	.byte	0x04, 0x1c
        /*008a*/ 	.short	(.L_23 - .L_22)


	//   ....[0]....
.L_22:
        /*008c*/ 	.word	0x00000280


	//   ....[1]....
        /*0090*/ 	.word	0x000002c0


	//----- nvinfo : EIATTR_REQNTID
	.align		4
.L_23:
        /*0094*/ 	.byte	0x04, 0x10
        /*0096*/ 	.short	(.L_25 - .L_24)
.L_24:
        /*0098*/ 	.word	0x00000040
        /*009c*/ 	.word	0x00000001
        /*00a0*/ 	.word	0x00000001


	//----- nvinfo : EIATTR_CBANK_PARAM_SIZE
	.align		4
.L_25:
        /*00a4*/ 	.byte	0x03, 0x19
        /*00a6*/ 	.short	0x001c


	//----- nvinfo : EIATTR_PARAM_CBANK
	.align		4
        /*00a8*/ 	.byte	0x04, 0x0a
        /*00aa*/ 	.short	(.L_27 - .L_26)
	.align		4
.L_26:
        /*00ac*/ 	.word	index@(.nv.constant0.triton_per_fused_dot_7)
        /*00b0*/ 	.short	0x0210
        /*00b2*/ 	.short	0x001c


	//----- nvinfo : EIATTR_SW_WAR
	.align		4
.L_27:
        /*00b4*/ 	.byte	0x04, 0x36
        /*00b6*/ 	.short	(.L_29 - .L_28)
.L_28:
        /*00b8*/ 	.word	0x00000008
.L_29:


//--------------------- .nv.callgraph             --------------------------
	.section	.nv.callgraph,"",@"SHT_CUDA_CALLGRAPH"
	.align	4
	.sectionentsize	8
	.align		4
        /*0000*/ 	.word	0x00000000
	.align		4
        /*0004*/ 	.word	0xffffffff
	.align		4
        /*0008*/ 	.word	0x00000000
	.align		4
        /*000c*/ 	.word	0xfffffffe
	.align		4
        /*0010*/ 	.word	0x00000000
	.align		4
        /*0014*/ 	.word	0xfffffffd
	.align		4
        /*0018*/ 	.word	0x00000000
	.align		4
        /*001c*/ 	.word	0xfffffffc


//--------------------- .text.triton_per_fused_dot_7 --------------------------
	.section	.text.triton_per_fused_dot_7,"ax",@progbits
	.sectionflags	@"SHF_BARRIERS=1"
	.align	128
        .global         triton_per_fused_dot_7
        .type           triton_per_fused_dot_7,@function
        .size           triton_per_fused_dot_7,(.L_x_1 - triton_per_fused_dot_7)
        .other          triton_per_fused_dot_7,@"STO_CUDA_ENTRY STV_DEFAULT"
triton_per_fused_dot_7:
.text.triton_per_fused_dot_7:
[----:B------:R-:W0:Y:S02]  /*0000*/  LDC R1, c[0x0][0x28] ;  /* 0x00000a00ff017b82 */ /* 0x000e240000000800 */
[----:B------:R-:W1:Y:S01]  /*0010*/  S2R R12, SR_TID.X ;  /* 0x00000000000c7919 */ /* 0x000e620000002100 */
[----:B------:R-:W2:Y:S01]  /*0020*/  LDC.64 R2, c[0x0][0x210] ;  /* 0x00008400ff027b82 */ /* 0x000ea20000000a00 */
[----:B------:R-:W-:-:S07]  /*0030*/  ULDC.64 UR6, c[0x0][0x208] ;  /* 0x0000820000067ab9 */ /* 0x000fce0000000a00 */
[----:B------:R-:W3:Y:S01]  /*0040*/  LDC.64 R4, c[0x0][0x218] ;  /* 0x00008600ff047b82 */ /* 0x000ee20000000a00 */
[----:B-1----:R-:W-:-:S05]  /*0050*/  LOP3.LUT R7, R12, 0x3f, RZ, 0xc0, !PT ;  /* 0x0000003f0c077812 */ /* 0x002fca00078ec0ff */
[----:B--2---:R-:W-:-:S04]  /*0060*/  IMAD.WIDE.U32 R2, R7, 0x4, R2 ;  /* 0x0000000407027825 */ /* 0x004fc800078e0002 */
[----:B---3--:R-:W-:Y:S02]  /*0070*/  IMAD.WIDE.U32 R4, R7, 0x4, R4 ;  /* 0x0000000407047825 */ /* 0x008fe400078e0004 */
[----:B------:R-:W2:Y:S04]  /*0080*/  LDG.E R2, desc[UR6][R2.64] ;  /* 0x0000000602027981 */ /* 0x000ea8000c1e1900 */
[----:B------:R1:W2:Y:S01]  /*0090*/  LDG.E R5, desc[UR6][R4.64] ;  /* 0x0000000604057981 */ /* 0x0002a2000c1e1900 */
[----:B------:R-:W3:Y:S01]  /*00a0*/  S2UR UR5, SR_CgaCtaId ;  /* 0x00000000000579c3 */ /* 0x000ee20000008800 */
[C---:B------:R-:W-:Y:S01]  /*00b0*/  LOP3.LUT P0, RZ, R12.reuse, 0x1f, RZ, 0xc0, !PT ;  /* 0x0000001f0cff7812 */ /* 0x040fe2000780c0ff */
[----:B------:R-:W-:Y:S01]  /*00c0*/  UMOV UR4, 0x400 ;  /* 0x0000040000047882 */ /* 0x000fe20000000000 */
[----:B------:R-:W-:-:S02]  /*00d0*/  ISETP.GE.AND P1, PT, R12, 0x2, PT ;  /* 0x000000020c00780c */ /* 0x000fc40003f26270 */
[----:B-1----:R-:W-:Y:S01]  /*00e0*/  LOP3.LUT R4, R12, 0x1, RZ, 0xc0, !PT ;  /* 0x000000010c047812 */ /* 0x002fe200078ec0ff */
[----:B---3--:R-:W-:Y:S01]  /*00f0*/  UPRMT UR4, UR5, 0x654, UR4 ;  /* 0x0000065405047896 */ /* 0x008fe20008000004 */
[----:B--2---:R-:W-:-:S05]  /*0100*/  FMUL R0, R2, R5 ;  /* 0x0000000502007220 */ /* 0x004fca0000400000 */
[----:B------:R1:W2:Y:S02]  /*0110*/  SHFL.BFLY PT, R9, R0, 0x10, 0x1f ;  /* 0x0e001f0000097f89 */ /* 0x0002a400000e0000 */
[----:B-1----:R-:W-:-:S04]  /*0120*/  SHF.R.U32.HI R0, RZ, 0x3, R12 ;  /* 0x00000003ff007819 */ /* 0x002fc8000001160c */
[----:B------:R-:W-:Y:S01]  /*0130*/  LOP3.LUT R0, R0, 0x4, RZ, 0xc0, !PT ;  /* 0x0000000400007812 */ /* 0x000fe200078ec0ff */
[----:B--2---:R-:W-:Y:S01]  /*0140*/  FFMA R9, R2, R5, R9 ;  /* 0x0000000502097223 */ /* 0x004fe20000000009 */
[----:B------:R-:W-:-:S04]  /*0150*/  LEA R2, R12, UR4, 0x2 ;  /* 0x000000040c027c11 */ /* 0x000fc8000f8e10ff */
[----:B------:R-:W1:Y:S02]  /*0160*/  SHFL.BFLY PT, R6, R9, 0x8, 0x1f ;  /* 0x0d001f0009067f89 */ /* 0x000e6400000e0000 */
[----:B-1----:R-:W-:-:S05]  /*0170*/  FADD R6, R9, R6 ;  /* 0x0000000609067221 */ /* 0x002fca0000000000 */
[----:B------:R-:W1:Y:S02]  /*0180*/  SHFL.BFLY PT, R11, R6, 0x4, 0x1f ;  /* 0x0c801f00060b7f89 */ /* 0x000e6400000e0000 */
[----:B-1----:R-:W-:-:S05]  /*0190*/  FADD R11, R6, R11 ;  /* 0x0000000b060b7221 */ /* 0x002fca0000000000 */
[----:B------:R-:W1:Y:S02]  /*01a0*/  SHFL.BFLY PT, R8, R11, 0x2, 0x1f ;  /* 0x0c401f000b087f89 */ /* 0x000e6400000e0000 */
[----:B-1----:R-:W-:-:S05]  /*01b0*/  FADD R8, R11, R8 ;  /* 0x000000080b087221 */ /* 0x002fca0000000000 */
[----:B------:R-:W1:Y:S02]  /*01c0*/  SHFL.BFLY PT, R3, R8, 0x1, 0x1f ;  /* 0x0c201f0008037f89 */ /* 0x000e6400000e0000 */
[----:B-1----:R-:W-:-:S05]  /*01d0*/  FADD R3, R8, R3 ;  /* 0x0000000308037221 */ /* 0x002fca0000000000 */
[----:B------:R-:W-:Y:S01]  /*01e0*/  @!P0 STS [R0+UR4], R3 ;  /* 0x0000000300008988 */ /* 0x000fe20008000804 */
[----:B------:R-:W-:Y:S01]  /*01f0*/  BAR.SYNC.DEFER_BLOCKING 0x0 ;  /* 0x0000000000007b1d */ /* 0x000fe20000010000 */
[----:B------:R-:W-:-:S04]  /*0200*/  ISETP.NE.U32.AND P0, PT, R4, 0x1, PT ;  /* 0x000000010400780c */ /* 0x000fc80003f05070 */
[----:B------:R-:W-:Y:S01]  /*0210*/  ISETP.LT.AND P0, PT, R12, 0x2, P0 ;  /* 0x000000020c00780c */ /* 0x000fe20000701270 */
[----:B------:R-:W1:Y:S01]  /*0220*/  @!P1 LDS R10, [R2] ;  /* 0x00000000020a9984 */ /* 0x000e620000000800 */
[----:B------:R-:W-:-:S03]  /*0230*/  ISETP.NE.AND P1, PT, R7, RZ, PT ;  /* 0x000000ff0700720c */ /* 0x000fc60003f25270 */
[----:B-1----:R-:W1:Y:S02]  /*0240*/  SHFL.BFLY PT, R5, R10, 0x1, 0x1f ;  /* 0x0c201f000a057f89 */ /* 0x002e6400000e0000 */
[----:B-1----:R-:W-:-:S06]  /*0250*/  FADD R5, R10, R5 ;  /* 0x000000050a057221 */ /* 0x002fcc0000000000 */
[----:B------:R1:W-:Y:S01]  /*0260*/  @P0 STS [R2], R5 ;  /* 0x0000000502000388 */ /* 0x0003e20000000800 */
[----:B------:R-:W-:Y:S06]  /*0270*/  BAR.SYNC.DEFER_BLOCKING 0x0 ;  /* 0x0000000000007b1d */ /* 0x000fec0000010000 */
[----:B-1----:R-:W-:Y:S05]  /*0280*/  @P1 EXIT ;  /* 0x000000000000194d */ /* 0x002fea0003800000 */
[----:B------:R-:W0:Y:S01]  /*0290*/  LDS R5, [UR4] ;  /* 0x00000004ff057984 */ /* 0x000e220008000800 */
[----:B------:R-:W0:Y:S03]  /*02a0*/  LDC.64 R2, c[0x0][0x220] ;  /* 0x00008800ff027b82 */ /* 0x000e260000000a00 */
[----:B0-----:R-:W-:Y:S01]  /*02b0*/  STG.E desc[UR6][R2.64], R5 ;  /* 0x0000000502007986 */ /* 0x001fe2000c101906 */
[----:B------:R-:W-:Y:S05]  /*02c0*/  EXIT ;  /* 0x000000000000794d */ /* 0x000fea0003800000 */
.L_x_0:
[----:B------:R-:W-:-:S00]  /*02d0*/  BRA `(.L_x_0) ;  /* 0xfffffffc00fc7947 */ /* 0x000fc0000383ffff */
[----:B------:R-:W-:-:S00]  /*02e0*/  NOP ;  /* 0x0000000000007918 */ /* 0x000fc00000000000 */
        /* <DEDUP_REMOVED lines=9> */
.L_x_1:


//--------------------- .nv.shared.triton_per_fused_dot_7 --------------------------
	.section	.nv.shared.triton_per_fused_dot_7,"aw",@nobits
	.sectionflags	@""
	.align	16
	.zero		1024


//--------------------- .nv.constant0.triton_per_fused_dot_7 --------------------------
	.section	.nv.constant0.triton_per_fused_dot_7,"a",@progbits
	.sectionflags	@""
	.align	4
.nv.constant0.triton_per_fused_dot_7:
	.zero		556
